//
// Generated by NVIDIA NVVM Compiler
//
// Compiler Build ID: CL-36424714
// Cuda compilation tools, release 13.0, V13.0.88
// Based on NVVM 20.0.0
//

.version 9.0
.target sm_100
.address_size 64

	// .globl	update_x_and_wall

.visible .entry update_x_and_wall(
	.param .u64 .ptr .align 1 update_x_and_wall_param_0,
	.param .u64 .ptr .align 1 update_x_and_wall_param_1,
	.param .f32 update_x_and_wall_param_2,
	.param .f32 update_x_and_wall_param_3,
	.param .u32 update_x_and_wall_param_4,
	.param .u64 .ptr .align 1 update_x_and_wall_param_5,
	.param .u64 .ptr .align 1 update_x_and_wall_param_6
)
{
	.reg .pred 	%p<3>;
	.reg .b32 	%r<10>;
	.reg .b32 	%f<10>;
	.reg .b64 	%rd<18>;

	ld.param.u64 	%rd3, [update_x_and_wall_param_0];
	ld.param.u64 	%rd4, [update_x_and_wall_param_1];
	ld.param.f32 	%f3, [update_x_and_wall_param_2];
	ld.param.f32 	%f4, [update_x_and_wall_param_3];
	ld.param.u32 	%r3, [update_x_and_wall_param_4];
	ld.param.u64 	%rd5, [update_x_and_wall_param_5];
	ld.param.u64 	%rd6, [update_x_and_wall_param_6];
	cvta.to.global.u64 	%rd1, %rd6;
	cvta.to.global.u64 	%rd2, %rd5;
	mov.u32 	%r4, %tid.x;
	mov.u32 	%r5, %ctaid.y;
	mov.u32 	%r6, %ntid.x;
	mad.lo.s32 	%r1, %r5, %r6, %r4;
	setp.ge.s32 	%p1, %r1, %r3;
	@%p1 bra 	$L__BB0_4;
	mov.u32 	%r7, %nctaid.x;
	mov.u32 	%r8, %ctaid.x;
	cvta.to.global.u64 	%rd7, %rd4;
	cvta.to.global.u64 	%rd8, %rd3;
	mad.lo.s32 	%r2, %r1, %r7, %r8;
	mul.wide.u32 	%rd9, %r2, 4;
	add.s64 	%rd10, %rd7, %rd9;
	ld.global.f32 	%f1, [%rd10];
	add.s64 	%rd11, %rd8, %rd9;
	ld.global.f32 	%f5, [%rd11];
	mul.f32 	%f6, %f3, %f1;
	fma.rn.f32 	%f2, %f4, %f6, %f5;
	abs.f32 	%f7, %f2;
	setp.leu.f32 	%p2, %f7, 0f3F800000;
	@%p2 bra 	$L__BB0_3;
	min.f32 	%f8, %f2, 0f3F800000;
	max.f32 	%f9, %f8, 0fBF800000;
	add.s64 	%rd16, %rd2, %rd9;
	st.global.f32 	[%rd16], %f9;
	add.s64 	%rd17, %rd1, %rd9;
	mov.b32 	%r9, 0;
	st.global.u32 	[%rd17], %r9;
	bra.uni 	$L__BB0_4;
$L__BB0_3:
	add.s64 	%rd13, %rd2, %rd9;
	st.global.f32 	[%rd13], %f2;
	add.s64 	%rd14, %rd1, %rd9;
	st.global.f32 	[%rd14], %f1;
$L__BB0_4:
	ret;

}
	// .globl	update_y
.visible .entry update_y(
	.param .u64 .ptr .align 1 update_y_param_0,
	.param .u64 .ptr .align 1 update_y_param_1,
	.param .u64 .ptr .align 1 update_y_param_2,
	.param .f32 update_y_param_3,
	.param .f32 update_y_param_4,
	.param .f32 update_y_param_5,
	.param .f32 update_y_param_6,
	.param .u32 update_y_param_7,
	.param .u64 .ptr .align 1 update_y_param_8
)
{
	.reg .pred 	%p<2>;
	.reg .b32 	%r<9>;
	.reg .b32 	%f<13>;
	.reg .b64 	%rd<14>;

	ld.param.u64 	%rd1, [update_y_param_0];
	ld.param.u64 	%rd2, [update_y_param_1];
	ld.param.u64 	%rd3, [update_y_param_2];
	ld.param.f32 	%f4, [update_y_param_3];
	ld.param.f32 	%f5, [update_y_param_4];
	ld.param.f32 	%f2, [update_y_param_5];
	ld.param.f32 	%f3, [update_y_param_6];
	ld.param.u32 	%r2, [update_y_param_7];
	ld.param.u64 	%rd4, [update_y_param_8];
	mov.u32 	%r3, %tid.x;
	mov.u32 	%r4, %ctaid.y;
	mov.u32 	%r5, %ntid.x;
	mad.lo.s32 	%r1, %r4, %r5, %r3;
	sub.f32 	%f1, %f4, %f5;
	setp.ge.s32 	%p1, %r1, %r2;
	@%p1 bra 	$L__BB1_2;
	cvta.to.global.u64 	%rd5, %rd2;
	cvta.to.global.u64 	%rd6, %rd1;
	cvta.to.global.u64 	%rd7, %rd3;
	cvta.to.global.u64 	%rd8, %rd4;
	mov.u32 	%r6, %nctaid.x;
	mov.u32 	%r7, %ctaid.x;
	mad.lo.s32 	%r8, %r1, %r6, %r7;
	mul.wide.u32 	%rd9, %r8, 4;
	add.s64 	%rd10, %rd5, %rd9;
	ld.global.f32 	%f6, [%rd10];
	add.s64 	%rd11, %rd6, %rd9;
	ld.global.f32 	%f7, [%rd11];
	add.s64 	%rd12, %rd7, %rd9;
	ld.global.f32 	%f8, [%rd12];
	mul.f32 	%f9, %f2, %f8;
	mul.f32 	%f10, %f1, %f7;
	sub.f32 	%f11, %f9, %f10;
	fma.rn.f32 	%f12, %f3, %f11, %f6;
	add.s64 	%rd13, %rd8, %rd9;
	st.global.f32 	[%rd13], %f12;
$L__BB1_2:
	ret;

}


// ===== COMPILED SASS (sm_100) =====

	.target	sm_100

	.elftype	@"ET_EXEC"


//--------------------- .note.nv.tkinfo           --------------------------
	.section	.note.nv.tkinfo,"",@"SHT_NOTE"
	.sectionflags	@"SHF_NOTE_NV_TKINFO"
	.tkinfo
        /*0018*/ 	.word	0x00000002
        /*0030*/ 	.string	""
        /*0030*/ 	.string	"ptxas"
        /*0030*/ 	.string	"Cuda compilation tools, release 13.0, V13.0.88"
        /*0030*/ 	.string	"Build cuda_13.0.r13.0/compiler.36424714_0"
        /*0030*/ 	.string	"-arch sm_100 -m 64 "



//--------------------- .note.nv.cuinfo           --------------------------
	.section	.note.nv.cuinfo,"",@"SHT_NOTE"
	.sectionflags	@"SHF_NOTE_NV_CUINFO"
        /*0018*/ 	.short	0x0002
        /*001a*/ 	.short	0x0064
        /*001c*/ 	.short	0x0082
	.zero		2


//--------------------- .nv.info                  --------------------------
	.section	.nv.info,"",@"SHT_CUDA_INFO"
	.align	4


	//----- nvinfo : EIATTR_REGCOUNT
	.align		4
        /*0000*/ 	.byte	0x04, 0x2f
        /*0002*/ 	.short	(.L_1 - .L_0)
	.align		4
.L_0:
        /*0004*/ 	.word	index@(update_x_and_wall)
        /*0008*/ 	.word	0x00000014


	//----- nvinfo : EIATTR_FRAME_SIZE
	.align		4
.L_1:
        /*000c*/ 	.byte	0x04, 0x11
        /*000e*/ 	.short	(.L_3 - .L_2)
	.align		4
.L_2:
        /*0010*/ 	.word	index@(update_x_and_wall)
        /*0014*/ 	.word	0x00000000


	//----- nvinfo : EIATTR_REGCOUNT
	.align		4
.L_3:
        /*0018*/ 	.byte	0x04, 0x2f
        /*001a*/ 	.short	(.L_5 - .L_4)
	.align		4
.L_4:
        /*001c*/ 	.word	index@(update_y)
        /*0020*/ 	.word	0x00000010


	//----- nvinfo : EIATTR_FRAME_SIZE
	.align		4
.L_5:
        /*0024*/ 	.byte	0x04, 0x11
        /*0026*/ 	.short	(.L_7 - .L_6)
	.align		4
.L_6:
        /*0028*/ 	.word	index@(update_y)
        /*002c*/ 	.word	0x00000000


	//----- nvinfo : EIATTR_MIN_STACK_SIZE
	.align		4
.L_7:
        /*0030*/ 	.byte	0x04, 0x12
        /*0032*/ 	.short	(.L_9 - .L_8)
	.align		4
.L_8:
        /*0034*/ 	.word	index@(update_y)
        /*0038*/ 	.word	0x00000000


	//----- nvinfo : EIATTR_MIN_STACK_SIZE
	.align		4
.L_9:
        /*003c*/ 	.byte	0x04, 0x12
        /*003e*/ 	.short	(.L_11 - .L_10)
	.align		4
.L_10:
        /*0040*/ 	.word	index@(update_x_and_wall)
        /*0044*/ 	.word	0x00000000
.L_11:


//--------------------- .nv.compat                --------------------------
	.section	.nv.compat,"",@"SHT_CUDA_COMPAT_INFO"
	.align	4
        /*0000*/ 	.byte	0x02, 0x09, 0x00, 0x00, 0x02, 0x02, 0x01, 0x00, 0x02, 0x05, 0x05, 0x00, 0x03, 0x07, 0x01, 0x01
        /*0010*/ 	.byte	0x02, 0x03, 0x00, 0x00, 0x02, 0x06, 0x01, 0x00, 0x04, 0x0b, 0x08, 0x00, 0x01, 0x00, 0x00, 0x00
        /*0020*/ 	.byte	0x00, 0x00, 0x00, 0x00


//--------------------- .nv.info.update_y         --------------------------
	.section	.nv.info.update_y,"",@"SHT_CUDA_INFO"
	.sectionflags	@""
	.align	4


	//----- nvinfo : EIATTR_CUDA_API_VERSION
	.align		4
        /*0000*/ 	.byte	0x04, 0x37
        /*0002*/ 	.short	(.L_13 - .L_12)
.L_12:
        /*0004*/ 	.word	0x00000082


	//----- nvinfo : EIATTR_KPARAM_INFO
	.align		4
.L_13:
        /*0008*/ 	.byte	0x04, 0x17
        /*000a*/ 	.short	(.L_15 - .L_14)
.L_14:
        /*000c*/ 	.word	0x00000000
        /*0010*/ 	.short	0x0008
        /*0012*/ 	.short	0x0030
        /*0014*/ 	.byte	0x00, 0xf5, 0x21, 0x00


	//----- nvinfo : EIATTR_KPARAM_INFO
	.align		4
.L_15:
        /*0018*/ 	.byte	0x04, 0x17
        /*001a*/ 	.short	(.L_17 - .L_16)
.L_16:
        /*001c*/ 	.word	0x00000000
        /*0020*/ 	.short	0x0007
        /*0022*/ 	.short	0x0028
        /*0024*/ 	.byte	0x00, 0xf0, 0x11, 0x00


	//----- nvinfo : EIATTR_KPARAM_INFO
	.align		4
.L_17:
        /*0028*/ 	.byte	0x04, 0x17
        /*002a*/ 	.short	(.L_19 - .L_18)
.L_18:
        /*002c*/ 	.word	0x00000000
        /*0030*/ 	.short	0x0006
        /*0032*/ 	.short	0x0024
        /*0034*/ 	.byte	0x00, 0xf0, 0x11, 0x00


	//----- nvinfo : EIATTR_KPARAM_INFO
	.align		4
.L_19:
        /*0038*/ 	.byte	0x04, 0x17
        /*003a*/ 	.short	(.L_21 - .L_20)
.L_20:
        /*003c*/ 	.word	0x00000000
        /*0040*/ 	.short	0x0005
        /*0042*/ 	.short	0x0020
        /*0044*/ 	.byte	0x00, 0xf0, 0x11, 0x00


	//----- nvinfo : EIATTR_KPARAM_INFO
	.align		4
.L_21:
        /*0048*/ 	.byte	0x04, 0x17
        /*004a*/ 	.short	(.L_23 - .L_22)
.L_22:
        /*004c*/ 	.word	0x00000000
        /*0050*/ 	.short	0x0004
        /*0052*/ 	.short	0x001c
        /*0054*/ 	.byte	0x00, 0xf0, 0x11, 0x00


	//----- nvinfo : EIATTR_KPARAM_INFO
	.align		4
.L_23:
        /*0058*/ 	.byte	0x04, 0x17
        /*005a*/ 	.short	(.L_25 - .L_24)
.L_24:
        /*005c*/ 	.word	0x00000000
        /*0060*/ 	.short	0x0003
        /*0062*/ 	.short	0x0018
        /*0064*/ 	.byte	0x00, 0xf0, 0x11, 0x00


	//----- nvinfo : EIATTR_KPARAM_INFO
	.align		4
.L_25:
        /*0068*/ 	.byte	0x04, 0x17
        /*006a*/ 	.short	(.L_27 - .L_26)
.L_26:
        /*006c*/ 	.word	0x00000000
        /*0070*/ 	.short	0x0002
        /*0072*/ 	.short	0x0010
        /*0074*/ 	.byte	0x00, 0xf5, 0x21, 0x00


	//----- nvinfo : EIATTR_KPARAM_INFO
	.align		4
.L_27:
        /*0078*/ 	.byte	0x04, 0x17
        /*007a*/ 	.short	(.L_29 - .L_28)
.L_28:
        /*007c*/ 	.word	0x00000000
        /*0080*/ 	.short	0x0001
        /*0082*/ 	.short	0x0008
        /*0084*/ 	.byte	0x00, 0xf5, 0x21, 0x00


	//----- nvinfo : EIATTR_KPARAM_INFO
	.align		4
.L_29:
        /*0088*/ 	.byte	0x04, 0x17
        /*008a*/ 	.short	(.L_31 - .L_30)
.L_30:
        /*008c*/ 	.word	0x00000000
        /*0090*/ 	.short	0x0000
        /*0092*/ 	.short	0x0000
        /*0094*/ 	.byte	0x00, 0xf5, 0x21, 0x00


	//----- nvinfo : EIATTR_SPARSE_MMA_MASK
	.align		4
.L_31:
        /*0098*/ 	.byte	0x03, 0x50
        /*009a*/ 	.short	0x0000


	//----- nvinfo : EIATTR_MAXREG_COUNT
	.align		4
        /*009c*/ 	.byte	0x03, 0x1b
        /*009e*/ 	.short	0x00ff


	//----- nvinfo : EIATTR_MERCURY_ISA_VERSION
	.align		4
        /*00a0*/ 	.byte	0x03, 0x5f
        /*00a2*/ 	.short	0x0101


	//----- nvinfo : EIATTR_VRC_CTA_INIT_COUNT
	.align		4
        /*00a4*/ 	.byte	0x02, 0x4a
	.zero		1
	.zero		1


	//----- nvinfo : EIATTR_EXIT_INSTR_OFFSETS
	.align		4
        /*00a8*/ 	.byte	0x04, 0x1c
        /*00aa*/ 	.short	(.L_33 - .L_32)


	//   ....[0]....
.L_32:
        /*00ac*/ 	.word	0x00000070


	//   ....[1]....
        /*00b0*/ 	.word	0x000001e0


	//----- nvinfo : EIATTR_CBANK_PARAM_SIZE
	.align		4
.L_33:
        /*00b4*/ 	.byte	0x03, 0x19
        /*00b6*/ 	.short	0x0038


	//----- nvinfo : EIATTR_PARAM_CBANK
	.align		4
        /*00b8*/ 	.byte	0x04, 0x0a
        /*00ba*/ 	.short	(.L_35 - .L_34)
	.align		4
.L_34:
        /*00bc*/ 	.word	index@(.nv.constant0.update_y)
        /*00c0*/ 	.short	0x0380
        /*00c2*/ 	.short	0x0038


	//----- nvinfo : EIATTR_SW_WAR
	.align		4
.L_35:
        /*00c4*/ 	.byte	0x04, 0x36
        /*00c6*/ 	.short	(.L_37 - .L_36)
.L_36:
        /*00c8*/ 	.word	0x00000008
.L_37:


//--------------------- .nv.info.update_x_and_wall --------------------------
	.section	.nv.info.update_x_and_wall,"",@"SHT_CUDA_INFO"
	.sectionflags	@""
	.align	4


	//----- nvinfo : EIATTR_CUDA_API_VERSION
	.align		4
        /*0000*/ 	.byte	0x04, 0x37
        /*0002*/ 	.short	(.L_39 - .L_38)
.L_38:
        /*0004*/ 	.word	0x00000082


	//----- nvinfo : EIATTR_KPARAM_INFO
	.align		4
.L_39:
        /*0008*/ 	.byte	0x04, 0x17
        /*000a*/ 	.short	(.L_41 - .L_40)
.L_40:
        /*000c*/ 	.word	0x00000000
        /*0010*/ 	.short	0x0006
        /*0012*/ 	.short	0x0028
        /*0014*/ 	.byte	0x00, 0xf5, 0x21, 0x00


	//----- nvinfo : EIATTR_KPARAM_INFO
	.align		4
.L_41:
        /*0018*/ 	.byte	0x04, 0x17
        /*001a*/ 	.short	(.L_43 - .L_42)
.L_42:
        /*001c*/ 	.word	0x00000000
        /*0020*/ 	.short	0x0005
        /*0022*/ 	.short	0x0020
        /*0024*/ 	.byte	0x00, 0xf5, 0x21, 0x00


	//----- nvinfo : EIATTR_KPARAM_INFO
	.align		4
.L_43:
        /*0028*/ 	.byte	0x04, 0x17
        /*002a*/ 	.short	(.L_45 - .L_44)
.L_44:
        /*002c*/ 	.word	0x00000000
        /*0030*/ 	.short	0x0004
        /*0032*/ 	.short	0x0018
        /*0034*/ 	.byte	0x00, 0xf0, 0x11, 0x00


	//----- nvinfo : EIATTR_KPARAM_INFO
	.align		4
.L_45:
        /*0038*/ 	.byte	0x04, 0x17
        /*003a*/ 	.short	(.L_47 - .L_46)
.L_46:
        /*003c*/ 	.word	0x00000000
        /*0040*/ 	.short	0x0003
        /*0042*/ 	.short	0x0014
        /*0044*/ 	.byte	0x00, 0xf0, 0x11, 0x00


	//----- nvinfo : EIATTR_KPARAM_INFO
	.align		4
.L_47:
        /*0048*/ 	.byte	0x04, 0x17
        /*004a*/ 	.short	(.L_49 - .L_48)
.L_48:
        /*004c*/ 	.word	0x00000000
        /*0050*/ 	.short	0x0002
        /*0052*/ 	.short	0x0010
        /*0054*/ 	.byte	0x00, 0xf0, 0x11, 0x00


	//----- nvinfo : EIATTR_KPARAM_INFO
	.align		4
.L_49:
        /*0058*/ 	.byte	0x04, 0x17
        /*005a*/ 	.short	(.L_51 - .L_50)
.L_50:
        /*005c*/ 	.word	0x00000000
        /*0060*/ 	.short	0x0001
        /*0062*/ 	.short	0x0008
        /*0064*/ 	.byte	0x00, 0xf5, 0x21, 0x00


	//----- nvinfo : EIATTR_KPARAM_INFO
	.align		4
.L_51:
        /*0068*/ 	.byte	0x04, 0x17
        /*006a*/ 	.short	(.L_53 - .L_52)
.L_52:
        /*006c*/ 	.word	0x00000000
        /*0070*/ 	.short	0x0000
        /*0072*/ 	.short	0x0000
        /*0074*/ 	.byte	0x00, 0xf5, 0x21, 0x00


	//----- nvinfo : EIATTR_SPARSE_MMA_MASK
	.align		4
.L_53:
        /*0078*/ 	.byte	0x03, 0x50
        /*007a*/ 	.short	0x0000


	//----- nvinfo : EIATTR_MAXREG_COUNT
	.align		4
        /*007c*/ 	.byte	0x03, 0x1b
        /*007e*/ 	.short	0x00ff


	//----- nvinfo : EIATTR_MERCURY_ISA_VERSION
	.align		4
        /*0080*/ 	.byte	0x03, 0x5f
        /*0082*/ 	.short	0x0101


	//----- nvinfo : EIATTR_VRC_CTA_INIT_COUNT
	.align		4
        /*0084*/ 	.byte	0x02, 0x4a
	.zero		1
	.zero		1


	//----- nvinfo : EIATTR_EXIT_INSTR_OFFSETS
	.align		4
        /*0088*/ 	.byte	0x04, 0x1c
        /*008a*/ 	.short	(.L_55 - .L_54)


	//   ....[0]....
.L_54:
        /*008c*/ 	.word	0x00000070


	//   ....[1]....
        /*0090*/ 	.word	0x000001e0


	//   ....[2]....
        /*0094*/ 	.word	0x00000250


	//----- nvinfo : EIATTR_CBANK_PARAM_SIZE
	.align		4
.L_55:
        /*0098*/ 	.byte	0x03, 0x19
        /*009a*/ 	.short	0x0030


	//----- nvinfo : EIATTR_PARAM_CBANK
	.align		4
        /*009c*/ 	.byte	0x04, 0x0a
        /*009e*/ 	.short	(.L_57 - .L_56)
	.align		4
.L_56:
        /*00a0*/ 	.word	index@(.nv.constant0.update_x_and_wall)
        /*00a4*/ 	.short	0x0380
        /*00a6*/ 	.short	0x0030


	//----- nvinfo : EIATTR_SW_WAR
	.align		4
.L_57:
        /*00a8*/ 	.byte	0x04, 0x36
        /*00aa*/ 	.short	(.L_59 - .L_58)
.L_58:
        /*00ac*/ 	.word	0x00000008
.L_59:


//--------------------- .nv.callgraph             --------------------------
	.section	.nv.callgraph,"",@"SHT_CUDA_CALLGRAPH"
	.align	4
	.sectionentsize	8
	.align		4
        /*0000*/ 	.word	0x00000000
	.align		4
        /*0004*/ 	.word	0xffffffff
	.align		4
        /*0008*/ 	.word	0x00000000
	.align		4
        /*000c*/ 	.word	0xfffffffe
	.align		4
        /*0010*/ 	.word	0x00000000
	.align		4
        /*0014*/ 	.word	0xfffffffd
	.align		4
        /*0018*/ 	.word	0x00000000
	.align		4
        /*001c*/ 	.word	0xfffffffc


//--------------------- .text.update_y            --------------------------
	.section	.text.update_y,"ax",@progbits
	.align	128
        .global         update_y
        .type           update_y,@function
        .size           update_y,(.L_x_2 - update_y)
        .other          update_y,@"STO_CUDA_ENTRY STV_DEFAULT"
update_y:
.text.update_y:
[----:B------:R-:W-:Y:S01]  /*0000*/  LDC R1, c[0x0][0x37c] ;  /* 0x0000df00ff017b82 */ /* 0x000fe20000000800 */
[----:B------:R-:W0:Y:S07]  /*0010*/  S2R R0, SR_TID.X ;  /* 0x0000000000007919 */ /* 0x000e2e0000002100 */
[----:B------:R-:W0:Y:S01]  /*0020*/  S2UR UR4, SR_CTAID.Y ;  /* 0x00000000000479c3 */ /* 0x000e220000002600 */
[----:B------:R-:W1:Y:S07]  /*0030*/  LDCU UR5, c[0x0][0x3a8] ;  /* 0x00007500ff0577ac */ /* 0x000e6e0008000800 */
[----:B------:R-:W0:Y:S02]  /*0040*/  LDC R3, c[0x0][0x360] ;  /* 0x0000d800ff037b82 */ /* 0x000e240000000800 */
[----:B0-----:R-:W-:-:S05]  /*0050*/  IMAD R0, R3, UR4, R0 ;  /* 0x0000000403007c24 */ /* 0x001fca000f8e0200 */
[----:B-1----:R-:W-:-:S13]  /*0060*/  ISETP.GE.AND P0, PT, R0, UR5, PT ;  /* 0x0000000500007c0c */ /* 0x002fda000bf06270 */
[----:B------:R-:W-:Y:S05]  /*0070*/  @P0 EXIT ;  /* 0x000000000000094d */ /* 0x000fea0003800000 */
[----:B------:R-:W0:Y:S01]  /*0080*/  S2R R11, SR_CTAID.X ;  /* 0x00000000000b7919 */ /* 0x000e220000002500 */
[----:B------:R-:W1:Y:S01]  /*0090*/  LDC.64 R4, c[0x0][0x380] ;  /* 0x0000e000ff047b82 */ /* 0x000e620000000a00 */
[----:B------:R-:W0:Y:S01]  /*00a0*/  LDCU UR6, c[0x0][0x370] ;  /* 0x00006e00ff0677ac */ /* 0x000e220008000800 */
[----:B------:R-:W2:Y:S06]  /*00b0*/  LDCU.64 UR4, c[0x0][0x358] ;  /* 0x00006b00ff0477ac */ /* 0x000eac0008000a00 */
[----:B------:R-:W3:Y:S08]  /*00c0*/  LDC.64 R6, c[0x0][0x390] ;  /* 0x0000e400ff067b82 */ /* 0x000ef00000000a00 */
[----:B------:R-:W4:Y:S08]  /*00d0*/  LDC.64 R2, c[0x0][0x388] ;  /* 0x0000e200ff027b82 */ /* 0x000f300000000a00 */
[----:B------:R-:W5:Y:S01]  /*00e0*/  LDC.64 R12, c[0x0][0x398] ;  /* 0x0000e600ff0c7b82 */ /* 0x000f620000000a00 */
[----:B0-----:R-:W-:-:S07]  /*00f0*/  IMAD R11, R0, UR6, R11 ;  /* 0x00000006000b7c24 */ /* 0x001fce000f8e020b */
[----:B------:R-:W0:Y:S01]  /*0100*/  LDC.64 R8, c[0x0][0x3b0] ;  /* 0x0000ec00ff087b82 */ /* 0x000e220000000a00 */
[----:B------:R-:W0:Y:S01]  /*0110*/  LDCU.64 UR6, c[0x0][0x3a0] ;  /* 0x00007400ff0677ac */ /* 0x000e220008000a00 */
[----:B-1----:R-:W-:-:S04]  /*0120*/  IMAD.WIDE.U32 R4, R11, 0x4, R4 ;  /* 0x000000040b047825 */ /* 0x002fc800078e0004 */
[C---:B---3--:R-:W-:Y:S02]  /*0130*/  IMAD.WIDE.U32 R6, R11.reuse, 0x4, R6 ;  /* 0x000000040b067825 */ /* 0x048fe400078e0006 */
[----:B--2---:R-:W2:Y:S02]  /*0140*/  LDG.E R5, desc[UR4][R4.64] ;  /* 0x0000000404057981 */ /* 0x004ea4000c1e1900 */
[C---:B----4-:R-:W-:Y:S02]  /*0150*/  IMAD.WIDE.U32 R2, R11.reuse, 0x4, R2 ;  /* 0x000000040b027825 */ /* 0x050fe400078e0002 */
[----:B------:R-:W3:Y:S04]  /*0160*/  LDG.E R6, desc[UR4][R6.64] ;  /* 0x0000000406067981 */ /* 0x000ee8000c1e1900 */
[----:B------:R-:W4:Y:S01]  /*0170*/  LDG.E R2, desc[UR4][R2.64] ;  /* 0x0000000402027981 */ /* 0x000f22000c1e1900 */
[----:B-----5:R-:W-:Y:S01]  /*0180*/  FADD R0, R12, -R13 ;  /* 0x8000000d0c007221 */ /* 0x020fe20000000000 */
[----:B0-----:R-:W-:-:S04]  /*0190*/  IMAD.WIDE.U32 R8, R11, 0x4, R8 ;  /* 0x000000040b087825 */ /* 0x001fc800078e0008 */
[----:B--2---:R-:W-:-:S04]  /*01a0*/  FMUL R13, R0, R5 ;  /* 0x00000005000d7220 */ /* 0x004fc80000400000 */
[----:B---3--:R-:W-:-:S04]  /*01b0*/  FFMA R13, R6, UR6, -R13 ;  /* 0x00000006060d7c23 */ /* 0x008fc8000800080d */
[----:B----4-:R-:W-:-:S05]  /*01c0*/  FFMA R13, R13, UR7, R2 ;  /* 0x000000070d0d7c23 */ /* 0x010fca0008000002 */
[----:B------:R-:W-:Y:S01]  /*01d0*/  STG.E desc[UR4][R8.64], R13 ;  /* 0x0000000d08007986 */ /* 0x000fe2000c101904 */
[----:B------:R-:W-:Y:S05]  /*01e0*/  EXIT ;  /* 0x000000000000794d */ /* 0x000fea0003800000 */
.L_x_0:
[----:B------:R-:W-:-:S00]  /*01f0*/  BRA `(.L_x_0) ;  /* 0xfffffffc00fc7947 */ /* 0x000fc0000383ffff */
[----:B------:R-:W-:-:S00]  /*0200*/  NOP ;  /* 0x0000000000007918 */ /* 0x000fc00000000000 */
[----:B------:R-:W-:-:S00]  /*0210*/  NOP ;  /* 0x0000000000007918 */ /* 0x000fc00000000000 */
[----:B------:R-:W-:-:S00]  /*0220*/  NOP ;  /* 0x0000000000007918 */ /* 0x000fc00000000000 */
[----:B------:R-:W-:-:S00]  /*0230*/  NOP ;  /* 0x0000000000007918 */ /* 0x000fc00000000000 */
[----:B------:R-:W-:-:S00]  /*0240*/  NOP ;  /* 0x0000000000007918 */ /* 0x000fc00000000000 */
[----:B------:R-:W-:-:S00]  /*0250*/  NOP ;  /* 0x0000000000007918 */ /* 0x000fc00000000000 */
[----:B------:R-:W-:-:S00]  /*0260*/  NOP ;  /* 0x0000000000007918 */ /* 0x000fc00000000000 */
[----:B------:R-:W-:-:S00]  /*0270*/  NOP ;  /* 0x0000000000007918 */ /* 0x000fc00000000000 */
.L_x_2:


//--------------------- .text.update_x_and_wall   --------------------------
	.section	.text.update_x_and_wall,"ax",@progbits
	.align	128
        .global         update_x_and_wall
        .type           update_x_and_wall,@function
        .size           update_x_and_wall,(.L_x_3 - update_x_and_wall)
        .other          update_x_and_wall,@"STO_CUDA_ENTRY STV_DEFAULT"
update_x_and_wall:
.text.update_x_and_wall:
        /* <DEDUP_REMOVED lines=15> */
[----:B0-----:R-:W-:Y:S01]  /*00f0*/  IMAD R11, R0, UR6, R11 ;  /* 0x00000006000b7c24 */ /* 0x001fe2000f8e020b */
[----:B------:R-:W0:Y:S03]  /*0100*/  LDCU.64 UR6, c[0x0][0x390] ;  /* 0x00007200ff0677ac */ /* 0x000e260008000a00 */
[----:B-1----:R-:W-:-:S04]  /*0110*/  IMAD.WIDE.U32 R2, R11, 0x4, R2 ;  /* 0x000000040b027825 */ /* 0x002fc800078e0002 */
[----:B---3--:R-:W-:Y:S01]  /*0120*/  IMAD.WIDE.U32 R4, R11, 0x4, R4 ;  /* 0x000000040b047825 */ /* 0x008fe200078e0004 */
[----:B--2---:R-:W0:Y:S05]  /*0130*/  LDG.E R13, desc[UR4][R2.64] ;  /* 0x00000004020d7981 */ /* 0x004e2a000c1e1900 */
[----:B------:R-:W2:Y:S01]  /*0140*/  LDG.E R4, desc[UR4][R4.64] ;  /* 0x0000000404047981 */ /* 0x000ea2000c1e1900 */
[----:B0-----:R-:W-:-:S04]  /*0150*/  FMUL R15, R13, UR6 ;  /* 0x000000060d0f7c20 */ /* 0x001fc80008400000 */
[----:B--2---:R-:W-:-:S05]  /*0160*/  FFMA R15, R15, UR7, R4 ;  /* 0x000000070f0f7c23 */ /* 0x004fca0008000004 */
[----:B------:R-:W-:-:S13]  /*0170*/  FSETP.GT.AND P0, PT, |R15|, 1, PT ;  /* 0x3f8000000f00780b */ /* 0x000fda0003f04200 */
[----:B------:R-:W-:Y:S01]  /*0180*/  @P0 FMNMX R0, R15, 1, PT ;  /* 0x3f8000000f000809 */ /* 0x000fe20003800000 */
[----:B----4-:R-:W-:-:S03]  /*0190*/  @P0 IMAD.WIDE.U32 R6, R11, 0x4, R6 ;  /* 0x000000040b060825 */ /* 0x010fc600078e0006 */
[----:B------:R-:W-:Y:S01]  /*01a0*/  @P0 FMNMX R17, R0, -1, !PT ;  /* 0xbf80000000110809 */ /* 0x000fe20007800000 */
[----:B-----5:R-:W-:-:S04]  /*01b0*/  @P0 IMAD.WIDE.U32 R2, R11, 0x4, R8 ;  /* 0x000000040b020825 */ /* 0x020fc800078e0008 */
[----:B------:R0:W-:Y:S04]  /*01c0*/  @P0 STG.E desc[UR4][R6.64], R17 ;  /* 0x0000001106000986 */ /* 0x0001e8000c101904 */
[----:B------:R0:W-:Y:S01]  /*01d0*/  @P0 STG.E desc[UR4][R2.64], RZ ;  /* 0x000000ff02000986 */ /* 0x0001e2000c101904 */
[----:B------:R-:W-:Y:S05]  /*01e0*/  @P0 EXIT ;  /* 0x000000000000094d */ /* 0x000fea0003800000 */
[----:B0-----:R-:W0:Y:S08]  /*01f0*/  LDC.64 R2, c[0x0][0x3a0] ;  /* 0x0000e800ff027b82 */ /* 0x001e300000000a00 */
[----:B------:R-:W1:Y:S01]  /*0200*/  LDC.64 R4, c[0x0][0x3a8] ;  /* 0x0000ea00ff047b82 */ /* 0x000e620000000a00 */
[----:B0-----:R-:W-:-:S05]  /*0210*/  IMAD.WIDE.U32 R2, R11, 0x4, R2 ;  /* 0x000000040b027825 */ /* 0x001fca00078e0002 */
[----:B------:R-:W-:Y:S01]  /*0220*/  STG.E desc[UR4][R2.64], R15 ;  /* 0x0000000f02007986 */ /* 0x000fe2000c101904 */
[----:B-1----:R-:W-:-:S05]  /*0230*/  IMAD.WIDE.U32 R4, R11, 0x4, R4 ;  /* 0x000000040b047825 */ /* 0x002fca00078e0004 */
[----:B------:R-:W-:Y:S01]  /*0240*/  STG.E desc[UR4][R4.64], R13 ;  /* 0x0000000d04007986 */ /* 0x000fe2000c101904 */
[----:B------:R-:W-:Y:S05]  /*0250*/  EXIT ;  /* 0x000000000000794d */ /* 0x000fea0003800000 */
.L_x_1:
        /* <DEDUP_REMOVED lines=10> */
.L_x_3:


//--------------------- .nv.shared.reserved.0     --------------------------
	.section	.nv.shared.reserved.0,"aw",@nobits
	.weak		__nv_reservedSMEM_offset_0_alias
	.size		__nv_reservedSMEM_offset_0_alias, 0, 64
	.other		__nv_reservedSMEM_offset_0_alias,@"STO_CUDA_RESERVED_SHARED STV_DEFAULT"
__nv_reservedSMEM_offset_0_alias:
	.zero		0
	.zero		64


//--------------------- .nv.constant0.update_y    --------------------------
	.section	.nv.constant0.update_y,"a",@progbits
	.sectionflags	@""
	.align	4
.nv.constant0.update_y:
	.zero		952


//--------------------- .nv.constant0.update_x_and_wall --------------------------
	.section	.nv.constant0.update_x_and_wall,"a",@progbits
	.sectionflags	@""
	.align	4
.nv.constant0.update_x_and_wall:
	.zero		944


//--------------------- SYMBOLS --------------------------

	.type		.nv.reservedSmem.offset0,@object
	.size		.nv.reservedSmem.offset0,0x4
